.version 3.1
.target sm_20
.global .s32  gresult;
.entry main {
   .reg .s32 a,b, r, s;
   .reg .pred p, q;

   ld.global.s32   a, [gresult];
   ld.global.s32   b, [gresult + 4];

   setp.lt.s32   p | q, a, b;
   mov.s32       r, 6;
   mov.s32       s, 5;
   @p mov.s32    r, 4;
   @q mov.s32    s, 44;
   add.s32       r, r, s;
   st.global.s32 [gresult], r;
   exit;
}


// ===== COMPILED SASS (sm_100) =====

	.target	sm_100

	.elftype	@"ET_EXEC"


//--------------------- .note.nv.tkinfo           --------------------------
	.section	.note.nv.tkinfo,"",@"SHT_NOTE"
	.sectionflags	@"SHF_NOTE_NV_TKINFO"
	.tkinfo
        /*0018*/ 	.word	0x00000002
        /*0030*/ 	.string	""
        /*0030*/ 	.string	"ptxas"
        /*0030*/ 	.string	"Cuda compilation tools, release 13.0, V13.0.88"
        /*0030*/ 	.string	"Build cuda_13.0.r13.0/compiler.36424714_0"
        /*0030*/ 	.string	"-arch sm_100 "



//--------------------- .note.nv.cuinfo           --------------------------
	.section	.note.nv.cuinfo,"",@"SHT_NOTE"
	.sectionflags	@"SHF_NOTE_NV_CUINFO"
        /*0018*/ 	.short	0x0002
        /*001a*/ 	.short	0x0014
        /*001c*/ 	.short	0x0082
	.zero		2


//--------------------- .nv.info                  --------------------------
	.section	.nv.info,"",@"SHT_CUDA_INFO"
	.align	4


	//----- nvinfo : EIATTR_REGCOUNT
	.align		4
        /*0000*/ 	.byte	0x04, 0x2f
        /*0002*/ 	.short	(.L_2 - .L_1)
	.align		4
.L_1:
        /*0004*/ 	.word	index@(main)
        /*0008*/ 	.word	0x00000008


	//----- nvinfo : EIATTR_FRAME_SIZE
	.align		4
.L_2:
        /*000c*/ 	.byte	0x04, 0x11
        /*000e*/ 	.short	(.L_4 - .L_3)
	.align		4
.L_3:
        /*0010*/ 	.word	index@(main)
        /*0014*/ 	.word	0x00000000


	//----- nvinfo : EIATTR_MIN_STACK_SIZE
	.align		4
.L_4:
        /*0018*/ 	.byte	0x04, 0x12
        /*001a*/ 	.short	(.L_6 - .L_5)
	.align		4
.L_5:
        /*001c*/ 	.word	index@(main)
        /*0020*/ 	.word	0x00000000
.L_6:


//--------------------- .nv.compat                --------------------------
	.section	.nv.compat,"",@"SHT_CUDA_COMPAT_INFO"
	.align	4
        /*0000*/ 	.byte	0x02, 0x09, 0x00, 0x00, 0x02, 0x02, 0x01, 0x00, 0x02, 0x05, 0x05, 0x00, 0x03, 0x07, 0x01, 0x01
        /*0010*/ 	.byte	0x02, 0x03, 0x00, 0x00, 0x02, 0x06, 0x01, 0x00, 0x04, 0x0b, 0x08, 0x00, 0x09, 0x00, 0x00, 0x00
        /*0020*/ 	.byte	0x00, 0x00, 0x00, 0x00


//--------------------- .nv.info.main             --------------------------
	.section	.nv.info.main,"",@"SHT_CUDA_INFO"
	.sectionflags	@""
	.align	4


	//----- nvinfo : EIATTR_CUDA_API_VERSION
	.align		4
        /*0000*/ 	.byte	0x04, 0x37
        /*0002*/ 	.short	(.L_8 - .L_7)
.L_7:
        /*0004*/ 	.word	0x00000082


	//----- nvinfo : EIATTR_SPARSE_MMA_MASK
	.align		4
.L_8:
        /*0008*/ 	.byte	0x03, 0x50
        /*000a*/ 	.short	0x0000


	//----- nvinfo : EIATTR_MAXREG_COUNT
	.align		4
        /*000c*/ 	.byte	0x03, 0x1b
        /*000e*/ 	.short	0x00ff


	//----- nvinfo : EIATTR_MERCURY_ISA_VERSION
	.align		4
        /*0010*/ 	.byte	0x03, 0x5f
        /*0012*/ 	.short	0x0101


	//----- nvinfo : EIATTR_VRC_CTA_INIT_COUNT
	.align		4
        /*0014*/ 	.byte	0x02, 0x4a
	.zero		1
	.zero		1


	//----- nvinfo : EIATTR_EXIT_INSTR_OFFSETS
	.align		4
        /*0018*/ 	.byte	0x04, 0x1c
        /*001a*/ 	.short	(.L_10 - .L_9)


	//   ....[0]....
.L_9:
        /*001c*/ 	.word	0x000000c0


	//----- nvinfo : EIATTR_SW_WAR
	.align		4
.L_10:
        /*0020*/ 	.byte	0x04, 0x36
        /*0022*/ 	.short	(.L_12 - .L_11)
.L_11:
        /*0024*/ 	.word	0x00000008
.L_12:


//--------------------- .nv.callgraph             --------------------------
	.section	.nv.callgraph,"",@"SHT_CUDA_CALLGRAPH"
	.align	4
	.sectionentsize	8
	.align		4
        /*0000*/ 	.word	0x00000000
	.align		4
        /*0004*/ 	.word	0xffffffff
	.align		4
        /*0008*/ 	.word	0x00000000
	.align		4
        /*000c*/ 	.word	0xfffffffe
	.align		4
        /*0010*/ 	.word	0x00000000
	.align		4
        /*0014*/ 	.word	0xfffffffd
	.align		4
        /*0018*/ 	.word	0x00000000
	.align		4
        /*001c*/ 	.word	0xfffffffc


//--------------------- .nv.constant4             --------------------------
	.section	.nv.constant4,"a",@progbits
	.align	8
	.align		8
.nv.constant4:
        /*0000*/ 	.dword	gresult


//--------------------- .text.main                --------------------------
	.section	.text.main,"ax",@progbits
	.align	128
.text.main:
        .type           main,@function
        .size           main,(.L_x_1 - main)
        .other          main,@"STO_CUDA_ENTRY STV_DEFAULT"
main:
[----:B------:R-:W-:Y:S08]  /*0000*/  LDC R1, c[0x0][0x37c] ;  /* 0x0000df00ff017b82 */ /* 0x000ff00000000800 */
[----:B------:R-:W0:Y:S01]  /*0010*/  LDC.64 R2, c[0x4][RZ] ;  /* 0x01000000ff027b82 */ /* 0x000e220000000a00 */
[----:B------:R-:W0:Y:S02]  /*0020*/  LDCU.64 UR4, c[0x0][0x358] ;  /* 0x00006b00ff0477ac */ /* 0x000e240008000a00 */
[----:B0-----:R-:W2:Y:S04]  /*0030*/  LDG.E R0, desc[UR4][R2.64] ;  /* 0x0000000402007981 */ /* 0x001ea8000c1e1900 */
[----:B------:R-:W2:Y:S01]  /*0040*/  LDG.E R5, desc[UR4][R2.64+0x4] ;  /* 0x0000040402057981 */ /* 0x000ea2000c1e1900 */
[----:B------:R-:W-:Y:S01]  /*0050*/  IMAD.MOV.U32 R4, RZ, RZ, 0x30 ;  /* 0x00000030ff047424 */ /* 0x000fe200078e00ff */
[----:B--2---:R-:W-:Y:S01]  /*0060*/  ISETP.GE.AND P0, PT, R0, R5, PT ;  /* 0x000000050000720c */ /* 0x004fe20003f06270 */
[----:B------:R-:W-:-:S12]  /*0070*/  IMAD.MOV.U32 R0, RZ, RZ, 0x5 ;  /* 0x00000005ff007424 */ /* 0x000fd800078e00ff */
[C---:B------:R-:W-:Y:S02]  /*0080*/  @!P0 IADD3 R4, PT, PT, R0.reuse, 0x4, RZ ;  /* 0x0000000400048810 */ /* 0x040fe40007ffe0ff */
[----:B------:R-:W-:-:S05]  /*0090*/  SEL R0, R0, 0x2c, !P0 ;  /* 0x0000002c00007807 */ /* 0x000fca0004000000 */
[----:B------:R-:W-:-:S05]  /*00a0*/  @P0 VIADD R4, R0, 0x6 ;  /* 0x0000000600040836 */ /* 0x000fca0000000000 */
[----:B------:R-:W-:Y:S01]  /*00b0*/  STG.E desc[UR4][R2.64], R4 ;  /* 0x0000000402007986 */ /* 0x000fe2000c101904 */
[----:B------:R-:W-:Y:S05]  /*00c0*/  EXIT ;  /* 0x000000000000794d */ /* 0x000fea0003800000 */
.L_x_0:
[----:B------:R-:W-:-:S00]  /*00d0*/  BRA `(.L_x_0) ;  /* 0xfffffffc00fc7947 */ /* 0x000fc0000383ffff */
[----:B------:R-:W-:-:S00]  /*00e0*/  NOP ;  /* 0x0000000000007918 */ /* 0x000fc00000000000 */
        /* <DEDUP_REMOVED lines=9> */
.L_x_1:


//--------------------- .nv.shared.reserved.0     --------------------------
	.section	.nv.shared.reserved.0,"aw",@nobits
	.weak		__nv_reservedSMEM_offset_0_alias
	.size		__nv_reservedSMEM_offset_0_alias, 0, 64
	.other		__nv_reservedSMEM_offset_0_alias,@"STO_CUDA_RESERVED_SHARED STV_DEFAULT"
__nv_reservedSMEM_offset_0_alias:
	.zero		0
	.zero		64


//--------------------- .nv.global                --------------------------
	.section	.nv.global,"aw",@nobits
	.align	4
.nv.global:
	.type		gresult,@object
	.size		gresult,(.L_0 - gresult)
gresult:
	.zero		4
.L_0:


//--------------------- .nv.constant0.main        --------------------------
	.section	.nv.constant0.main,"a",@progbits
	.sectionflags	@""
	.align	4
.nv.constant0.main:
	.zero		896


//--------------------- SYMBOLS --------------------------

	.type		.nv.reservedSmem.offset0,@object
	.size		.nv.reservedSmem.offset0,0x4
